//
// Generated by NVIDIA NVVM Compiler
//
// Compiler Build ID: CL-36424714
// Cuda compilation tools, release 13.0, V13.0.88
// Based on NVVM 20.0.0
//

.version 9.0
.target sm_100
.address_size 64

	// .globl	_Z10arithmeticPffi

.visible .entry _Z10arithmeticPffi(
	.param .u64 .ptr .align 1 _Z10arithmeticPffi_param_0,
	.param .f32 _Z10arithmeticPffi_param_1,
	.param .u32 _Z10arithmeticPffi_param_2
)
{
	.reg .pred 	%p<4>;
	.reg .b32 	%r<6>;
	.reg .b32 	%f<10>;
	.reg .b64 	%rd<5>;

	ld.param.u64 	%rd2, [_Z10arithmeticPffi_param_0];
	ld.param.f32 	%f5, [_Z10arithmeticPffi_param_1];
	ld.param.u32 	%r2, [_Z10arithmeticPffi_param_2];
	mov.u32 	%r3, %ntid.x;
	mov.u32 	%r4, %ctaid.x;
	mov.u32 	%r5, %tid.x;
	mad.lo.s32 	%r1, %r3, %r4, %r5;
	setp.ge.s32 	%p1, %r1, %r2;
	@%p1 bra 	$L__BB0_4;
	cvta.to.global.u64 	%rd3, %rd2;
	mul.wide.s32 	%rd4, %r1, 4;
	add.s64 	%rd1, %rd3, %rd4;
	ld.global.f32 	%f9, [%rd1];
	sqrt.rn.f32 	%f6, %f9;
	setp.geu.f32 	%p2, %f6, %f5;
	@%p2 bra 	$L__BB0_3;
$L__BB0_2:
	add.f32 	%f9, %f9, 0f3F800000;
	sqrt.rn.f32 	%f7, %f9;
	setp.lt.f32 	%p3, %f7, %f5;
	@%p3 bra 	$L__BB0_2;
$L__BB0_3:
	st.global.f32 	[%rd1], %f9;
$L__BB0_4:
	ret;

}


// ===== COMPILED SASS (sm_100) =====

	.target	sm_100

	.elftype	@"ET_EXEC"


//--------------------- .note.nv.tkinfo           --------------------------
	.section	.note.nv.tkinfo,"",@"SHT_NOTE"
	.sectionflags	@"SHF_NOTE_NV_TKINFO"
	.tkinfo
        /*0018*/ 	.word	0x00000002
        /*0030*/ 	.string	""
        /*0030*/ 	.string	"ptxas"
        /*0030*/ 	.string	"Cuda compilation tools, release 13.0, V13.0.88"
        /*0030*/ 	.string	"Build cuda_13.0.r13.0/compiler.36424714_0"
        /*0030*/ 	.string	"-arch sm_100 -m 64 "



//--------------------- .note.nv.cuinfo           --------------------------
	.section	.note.nv.cuinfo,"",@"SHT_NOTE"
	.sectionflags	@"SHF_NOTE_NV_CUINFO"
        /*0018*/ 	.short	0x0002
        /*001a*/ 	.short	0x0064
        /*001c*/ 	.short	0x0082
	.zero		2


//--------------------- .nv.info                  --------------------------
	.section	.nv.info,"",@"SHT_CUDA_INFO"
	.align	4


	//----- nvinfo : EIATTR_REGCOUNT
	.align		4
        /*0000*/ 	.byte	0x04, 0x2f
        /*0002*/ 	.short	(.L_1 - .L_0)
	.align		4
.L_0:
        /*0004*/ 	.word	index@(_Z10arithmeticPffi)
        /*0008*/ 	.word	0x0000000e


	//----- nvinfo : EIATTR_FRAME_SIZE
	.align		4
.L_1:
        /*000c*/ 	.byte	0x04, 0x11
        /*000e*/ 	.short	(.L_3 - .L_2)
	.align		4
.L_2:
        /*0010*/ 	.word	index@($__internal_0_$__cuda_sm20_sqrt_rn_f32_slowpath)
        /*0014*/ 	.word	0x00000000


	//----- nvinfo : EIATTR_FRAME_SIZE
	.align		4
.L_3:
        /*0018*/ 	.byte	0x04, 0x11
        /*001a*/ 	.short	(.L_5 - .L_4)
	.align		4
.L_4:
        /*001c*/ 	.word	index@(_Z10arithmeticPffi)
        /*0020*/ 	.word	0x00000000


	//----- nvinfo : EIATTR_MIN_STACK_SIZE
	.align		4
.L_5:
        /*0024*/ 	.byte	0x04, 0x12
        /*0026*/ 	.short	(.L_7 - .L_6)
	.align		4
.L_6:
        /*0028*/ 	.word	index@(_Z10arithmeticPffi)
        /*002c*/ 	.word	0x00000000
.L_7:


//--------------------- .nv.compat                --------------------------
	.section	.nv.compat,"",@"SHT_CUDA_COMPAT_INFO"
	.align	4
        /*0000*/ 	.byte	0x02, 0x09, 0x00, 0x00, 0x02, 0x02, 0x01, 0x00, 0x02, 0x05, 0x05, 0x00, 0x03, 0x07, 0x01, 0x01
        /*0010*/ 	.byte	0x02, 0x03, 0x00, 0x00, 0x02, 0x06, 0x01, 0x00, 0x04, 0x0b, 0x08, 0x00, 0x01, 0x00, 0x00, 0x00
        /*0020*/ 	.byte	0x00, 0x00, 0x00, 0x00


//--------------------- .nv.info._Z10arithmeticPffi --------------------------
	.section	.nv.info._Z10arithmeticPffi,"",@"SHT_CUDA_INFO"
	.sectionflags	@""
	.align	4


	//----- nvinfo : EIATTR_CUDA_API_VERSION
	.align		4
        /*0000*/ 	.byte	0x04, 0x37
        /*0002*/ 	.short	(.L_9 - .L_8)
.L_8:
        /*0004*/ 	.word	0x00000082


	//----- nvinfo : EIATTR_KPARAM_INFO
	.align		4
.L_9:
        /*0008*/ 	.byte	0x04, 0x17
        /*000a*/ 	.short	(.L_11 - .L_10)
.L_10:
        /*000c*/ 	.word	0x00000000
        /*0010*/ 	.short	0x0002
        /*0012*/ 	.short	0x000c
        /*0014*/ 	.byte	0x00, 0xf0, 0x11, 0x00


	//----- nvinfo : EIATTR_KPARAM_INFO
	.align		4
.L_11:
        /*0018*/ 	.byte	0x04, 0x17
        /*001a*/ 	.short	(.L_13 - .L_12)
.L_12:
        /*001c*/ 	.word	0x00000000
        /*0020*/ 	.short	0x0001
        /*0022*/ 	.short	0x0008
        /*0024*/ 	.byte	0x00, 0xf0, 0x11, 0x00


	//----- nvinfo : EIATTR_KPARAM_INFO
	.align		4
.L_13:
        /*0028*/ 	.byte	0x04, 0x17
        /*002a*/ 	.short	(.L_15 - .L_14)
.L_14:
        /*002c*/ 	.word	0x00000000
        /*0030*/ 	.short	0x0000
        /*0032*/ 	.short	0x0000
        /*0034*/ 	.byte	0x00, 0xf5, 0x21, 0x00


	//----- nvinfo : EIATTR_SPARSE_MMA_MASK
	.align		4
.L_15:
        /*0038*/ 	.byte	0x03, 0x50
        /*003a*/ 	.short	0x0000


	//----- nvinfo : EIATTR_MAXREG_COUNT
	.align		4
        /*003c*/ 	.byte	0x03, 0x1b
        /*003e*/ 	.short	0x00ff


	//----- nvinfo : EIATTR_MERCURY_ISA_VERSION
	.align		4
        /*0040*/ 	.byte	0x03, 0x5f
        /*0042*/ 	.short	0x0101


	//----- nvinfo : EIATTR_VRC_CTA_INIT_COUNT
	.align		4
        /*0044*/ 	.byte	0x02, 0x4a
	.zero		1
	.zero		1


	//----- nvinfo : EIATTR_EXIT_INSTR_OFFSETS
	.align		4
        /*0048*/ 	.byte	0x04, 0x1c
        /*004a*/ 	.short	(.L_17 - .L_16)


	//   ....[0]....
.L_16:
        /*004c*/ 	.word	0x00000070


	//   ....[1]....
        /*0050*/ 	.word	0x00000340


	//----- nvinfo : EIATTR_CRS_STACK_SIZE
	.align		4
.L_17:
        /*0054*/ 	.byte	0x04, 0x1e
        /*0056*/ 	.short	(.L_19 - .L_18)
.L_18:
        /*0058*/ 	.word	0x00000000


	//----- nvinfo : EIATTR_CBANK_PARAM_SIZE
	.align		4
.L_19:
        /*005c*/ 	.byte	0x03, 0x19
        /*005e*/ 	.short	0x0010


	//----- nvinfo : EIATTR_PARAM_CBANK
	.align		4
        /*0060*/ 	.byte	0x04, 0x0a
        /*0062*/ 	.short	(.L_21 - .L_20)
	.align		4
.L_20:
        /*0064*/ 	.word	index@(.nv.constant0._Z10arithmeticPffi)
        /*0068*/ 	.short	0x0380
        /*006a*/ 	.short	0x0010


	//----- nvinfo : EIATTR_SW_WAR
	.align		4
.L_21:
        /*006c*/ 	.byte	0x04, 0x36
        /*006e*/ 	.short	(.L_23 - .L_22)
.L_22:
        /*0070*/ 	.word	0x00000008
.L_23:


//--------------------- .nv.callgraph             --------------------------
	.section	.nv.callgraph,"",@"SHT_CUDA_CALLGRAPH"
	.align	4
	.sectionentsize	8
	.align		4
        /*0000*/ 	.word	0x00000000
	.align		4
        /*0004*/ 	.word	0xffffffff
	.align		4
        /*0008*/ 	.word	0x00000000
	.align		4
        /*000c*/ 	.word	0xfffffffe
	.align		4
        /*0010*/ 	.word	0x00000000
	.align		4
        /*0014*/ 	.word	0xfffffffd
	.align		4
        /*0018*/ 	.word	0x00000000
	.align		4
        /*001c*/ 	.word	0xfffffffc


//--------------------- .text._Z10arithmeticPffi  --------------------------
	.section	.text._Z10arithmeticPffi,"ax",@progbits
	.align	128
        .global         _Z10arithmeticPffi
        .type           _Z10arithmeticPffi,@function
        .size           _Z10arithmeticPffi,(.L_x_12 - _Z10arithmeticPffi)
        .other          _Z10arithmeticPffi,@"STO_CUDA_ENTRY STV_DEFAULT"
_Z10arithmeticPffi:
.text._Z10arithmeticPffi:
[----:B------:R-:W-:Y:S01]  /*0000*/  LDC R1, c[0x0][0x37c] ;  /* 0x0000df00ff017b82 */ /* 0x000fe20000000800 */
[----:B------:R-:W0:Y:S01]  /*0010*/  S2R R5, SR_CTAID.X ;  /* 0x0000000000057919 */ /* 0x000e220000002500 */
[----:B------:R-:W0:Y:S01]  /*0020*/  LDCU UR4, c[0x0][0x360] ;  /* 0x00006c00ff0477ac */ /* 0x000e220008000800 */
[----:B------:R-:W0:Y:S01]  /*0030*/  S2R R0, SR_TID.X ;  /* 0x0000000000007919 */ /* 0x000e220000002100 */
[----:B------:R-:W1:Y:S01]  /*0040*/  LDCU UR5, c[0x0][0x38c] ;  /* 0x00007180ff0577ac */ /* 0x000e620008000800 */
[----:B0-----:R-:W-:-:S05]  /*0050*/  IMAD R5, R5, UR4, R0 ;  /* 0x0000000405057c24 */ /* 0x001fca000f8e0200 */
[----:B-1----:R-:W-:-:S13]  /*0060*/  ISETP.GE.AND P0, PT, R5, UR5, PT ;  /* 0x0000000505007c0c */ /* 0x002fda000bf06270 */
[----:B------:R-:W-:Y:S05]  /*0070*/  @P0 EXIT ;  /* 0x000000000000094d */ /* 0x000fea0003800000 */
[----:B------:R-:W0:Y:S01]  /*0080*/  LDC.64 R2, c[0x0][0x380] ;  /* 0x0000e000ff027b82 */ /* 0x000e220000000a00 */
[----:B------:R-:W1:Y:S01]  /*0090*/  LDCU.64 UR4, c[0x0][0x358] ;  /* 0x00006b00ff0477ac */ /* 0x000e620008000a00 */
[----:B0-----:R-:W-:-:S05]  /*00a0*/  IMAD.WIDE R2, R5, 0x4, R2 ;  /* 0x0000000405027825 */ /* 0x001fca00078e0202 */
[----:B-1----:R-:W2:Y:S01]  /*00b0*/  LDG.E R0, desc[UR4][R2.64] ;  /* 0x0000000402007981 */ /* 0x002ea2000c1e1900 */
[----:B------:R-:W-:Y:S01]  /*00c0*/  BSSY.RECONVERGENT B0, `(.L_x_0) ;  /* 0x000000f000007945 */ /* 0x000fe20003800200 */
[----:B--2---:R-:W-:Y:S01]  /*00d0*/  IADD3 R4, PT, PT, R0, -0xd000000, RZ ;  /* 0xf300000000047810 */ /* 0x004fe20007ffe0ff */
[----:B------:R0:W1:Y:S01]  /*00e0*/  MUFU.RSQ R5, R0 ;  /* 0x0000000000057308 */ /* 0x0000620000001400 */
[----:B------:R-:W-:Y:S02]  /*00f0*/  MOV R7, R0 ;  /* 0x0000000000077202 */ /* 0x000fe40000000f00 */
[----:B------:R-:W-:-:S13]  /*0100*/  ISETP.GT.U32.AND P0, PT, R4, 0x727fffff, PT ;  /* 0x727fffff0400780c */ /* 0x000fda0003f04070 */
[----:B0-----:R-:W-:Y:S05]  /*0110*/  @!P0 BRA `(.L_x_1) ;  /* 0x0000000000148947 */ /* 0x001fea0003800000 */
[----:B------:R-:W-:Y:S01]  /*0120*/  BSSY.RECONVERGENT B1, `(.L_x_2) ;  /* 0x0000003000017945 */ /* 0x000fe20003800200 */
[----:B------:R-:W-:-:S07]  /*0130*/  MOV R11, 0x150 ;  /* 0x00000150000b7802 */ /* 0x000fce0000000f00 */
[----:B-1----:R-:W-:Y:S05]  /*0140*/  CALL.REL.NOINC `($__internal_0_$__cuda_sm20_sqrt_rn_f32_slowpath) ;  /* 0x0000000000807944 */ /* 0x002fea0003c00000 */
[----:B------:R-:W-:Y:S05]  /*0150*/  BSYNC.RECONVERGENT B1 ;  /* 0x0000000000017941 */ /* 0x000fea0003800200 */
.L_x_2:
[----:B------:R-:W-:Y:S05]  /*0160*/  BRA `(.L_x_3) ;  /* 0x0000000000107947 */ /* 0x000fea0003800000 */
.L_x_1:
[----:B-1----:R-:W-:Y:S01]  /*0170*/  FMUL.FTZ R9, R0, R5 ;  /* 0x0000000500097220 */ /* 0x002fe20000410000 */
[----:B------:R-:W-:-:S03]  /*0180*/  FMUL.FTZ R5, R5, 0.5 ;  /* 0x3f00000005057820 */ /* 0x000fc60000410000 */
[----:B------:R-:W-:-:S04]  /*0190*/  FFMA R0, -R9, R9, R0 ;  /* 0x0000000909007223 */ /* 0x000fc80000000100 */
[----:B------:R-:W-:-:S07]  /*01a0*/  FFMA R0, R0, R5, R9 ;  /* 0x0000000500007223 */ /* 0x000fce0000000009 */
.L_x_3:
[----:B------:R-:W-:Y:S05]  /*01b0*/  BSYNC.RECONVERGENT B0 ;  /* 0x0000000000007941 */ /* 0x000fea0003800200 */
.L_x_0:
[----:B------:R-:W0:Y:S01]  /*01c0*/  LDCU UR6, c[0x0][0x388] ;  /* 0x00007100ff0677ac */ /* 0x000e220008000800 */
[----:B------:R-:W-:Y:S01]  /*01d0*/  BSSY.RECONVERGENT B0, `(.L_x_4) ;  /* 0x0000015000007945 */ /* 0x000fe20003800200 */
[----:B------:R-:W1:Y:S01]  /*01e0*/  LDCU UR7, c[0x0][0x388] ;  /* 0x00007100ff0777ac */ /* 0x000e620008000800 */
[----:B0-----:R-:W-:-:S13]  /*01f0*/  FSETP.GEU.AND P0, PT, R0, UR6, PT ;  /* 0x0000000600007c0b */ /* 0x001fda000bf0e000 */
[----:B-1----:R-:W-:Y:S05]  /*0200*/  @P0 BRA `(.L_x_5) ;  /* 0x0000000000440947 */ /* 0x002fea0003800000 */
.L_x_9:
[----:B------:R-:W-:Y:S01]  /*0210*/  FADD R7, R7, 1 ;  /* 0x3f80000007077421 */ /* 0x000fe20000000000 */
[----:B------:R-:W-:Y:S03]  /*0220*/  BSSY.RECONVERGENT B1, `(.L_x_6) ;  /* 0x000000d000017945 */ /* 0x000fe60003800200 */
[----:B------:R0:W1:Y:S01]  /*0230*/  MUFU.RSQ R4, R7 ;  /* 0x0000000700047308 */ /* 0x0000620000001400 */
[----:B------:R-:W-:-:S04]  /*0240*/  IADD3 R0, PT, PT, R7, -0xd000000, RZ ;  /* 0xf300000007007810 */ /* 0x000fc80007ffe0ff */
[----:B------:R-:W-:-:S13]  /*0250*/  ISETP.GT.U32.AND P0, PT, R0, 0x727fffff, PT ;  /* 0x727fffff0000780c */ /* 0x000fda0003f04070 */
[----:B01----:R-:W-:Y:S05]  /*0260*/  @!P0 BRA `(.L_x_7) ;  /* 0x0000000000108947 */ /* 0x003fea0003800000 */
[----:B------:R-:W-:Y:S02]  /*0270*/  MOV R0, R7 ;  /* 0x0000000700007202 */ /* 0x000fe40000000f00 */
[----:B------:R-:W-:-:S07]  /*0280*/  MOV R11, 0x2a0 ;  /* 0x000002a0000b7802 */ /* 0x000fce0000000f00 */
[----:B------:R-:W-:Y:S05]  /*0290*/  CALL.REL.NOINC `($__internal_0_$__cuda_sm20_sqrt_rn_f32_slowpath) ;  /* 0x00000000002c7944 */ /* 0x000fea0003c00000 */
[----:B------:R-:W-:Y:S05]  /*02a0*/  BRA `(.L_x_8) ;  /* 0x0000000000107947 */ /* 0x000fea0003800000 */
.L_x_7:
[----:B------:R-:W-:Y:S01]  /*02b0*/  FMUL.FTZ R0, R7, R4 ;  /* 0x0000000407007220 */ /* 0x000fe20000410000 */
[----:B------:R-:W-:-:S03]  /*02c0*/  FMUL.FTZ R4, R4, 0.5 ;  /* 0x3f00000004047820 */ /* 0x000fc60000410000 */
[----:B------:R-:W-:-:S04]  /*02d0*/  FFMA R5, -R0, R0, R7 ;  /* 0x0000000000057223 */ /* 0x000fc80000000107 */
[----:B------:R-:W-:-:S07]  /*02e0*/  FFMA R0, R5, R4, R0 ;  /* 0x0000000405007223 */ /* 0x000fce0000000000 */
.L_x_8:
[----:B------:R-:W-:Y:S05]  /*02f0*/  BSYNC.RECONVERGENT B1 ;  /* 0x0000000000017941 */ /* 0x000fea0003800200 */
.L_x_6:
[----:B------:R-:W-:-:S13]  /*0300*/  FSETP.GEU.AND P0, PT, R0, UR7, PT ;  /* 0x0000000700007c0b */ /* 0x000fda000bf0e000 */
[----:B------:R-:W-:Y:S05]  /*0310*/  @!P0 BRA `(.L_x_9) ;  /* 0xfffffffc00bc8947 */ /* 0x000fea000383ffff */
.L_x_5:
[----:B------:R-:W-:Y:S05]  /*0320*/  BSYNC.RECONVERGENT B0 ;  /* 0x0000000000007941 */ /* 0x000fea0003800200 */
.L_x_4:
[----:B------:R-:W-:Y:S01]  /*0330*/  STG.E desc[UR4][R2.64], R7 ;  /* 0x0000000702007986 */ /* 0x000fe2000c101904 */
[----:B------:R-:W-:Y:S05]  /*0340*/  EXIT ;  /* 0x000000000000794d */ /* 0x000fea0003800000 */
        .weak           $__internal_0_$__cuda_sm20_sqrt_rn_f32_slowpath
        .type           $__internal_0_$__cuda_sm20_sqrt_rn_f32_slowpath,@function
        .size           $__internal_0_$__cuda_sm20_sqrt_rn_f32_slowpath,(.L_x_12 - $__internal_0_$__cuda_sm20_sqrt_rn_f32_slowpath)
$__internal_0_$__cuda_sm20_sqrt_rn_f32_slowpath:
[----:B------:R-:W-:-:S13]  /*0350*/  LOP3.LUT P0, RZ, R0, 0x7fffffff, RZ, 0xc0, !PT ;  /* 0x7fffffff00ff7812 */ /* 0x000fda000780c0ff */
[----:B------:R-:W-:Y:S01]  /*0360*/  @!P0 MOV R4, R0 ;  /* 0x0000000000048202 */ /* 0x000fe20000000f00 */
[----:B------:R-:W-:Y:S06]  /*0370*/  @!P0 BRA `(.L_x_10) ;  /* 0x0000000000408947 */ /* 0x000fec0003800000 */
[----:B------:R-:W-:-:S13]  /*0380*/  FSETP.GEU.FTZ.AND P0, PT, R0, RZ, PT ;  /* 0x000000ff0000720b */ /* 0x000fda0003f1e000 */
[----:B------:R-:W-:Y:S01]  /*0390*/  @!P0 MOV R4, 0x7fffffff ;  /* 0x7fffffff00048802 */ /* 0x000fe20000000f00 */
[----:B------:R-:W-:Y:S06]  /*03a0*/  @!P0 BRA `(.L_x_10) ;  /* 0x0000000000348947 */ /* 0x000fec0003800000 */
[----:B------:R-:W-:-:S13]  /*03b0*/  FSETP.GTU.FTZ.AND P0, PT, |R0|, +INF , PT ;  /* 0x7f8000000000780b */ /* 0x000fda0003f1c200 */
[----:B------:R-:W-:Y:S01]  /*03c0*/  @P0 FADD.FTZ R4, R0, 1 ;  /* 0x3f80000000040421 */ /* 0x000fe20000010000 */
[----:B------:R-:W-:Y:S06]  /*03d0*/  @P0 BRA `(.L_x_10) ;  /* 0x0000000000280947 */ /* 0x000fec0003800000 */
[----:B------:R-:W-:-:S13]  /*03e0*/  FSETP.NEU.FTZ.AND P0, PT, |R0|, +INF , PT ;  /* 0x7f8000000000780b */ /* 0x000fda0003f1d200 */
[----:B------:R-:W-:-:S04]  /*03f0*/  @P0 FFMA R5, R0, 1.84467440737095516160e+19, RZ ;  /* 0x5f80000000050823 */ /* 0x000fc800000000ff */
[----:B------:R-:W0:Y:S02]  /*0400*/  @P0 MUFU.RSQ R4, R5 ;  /* 0x0000000500040308 */ /* 0x000e240000001400 */
[----:B0-----:R-:W-:Y:S01]  /*0410*/  @P0 FMUL.FTZ R6, R5, R4 ;  /* 0x0000000405060220 */ /* 0x001fe20000410000 */
[----:B------:R-:W-:Y:S01]  /*0420*/  @P0 FMUL.FTZ R10, R4, 0.5 ;  /* 0x3f000000040a0820 */ /* 0x000fe20000410000 */
[----:B------:R-:W-:Y:S02]  /*0430*/  @!P0 MOV R4, R0 ;  /* 0x0000000000048202 */ /* 0x000fe40000000f00 */
[----:B------:R-:W-:-:S04]  /*0440*/  @P0 FADD.FTZ R8, -R6, -RZ ;  /* 0x800000ff06080221 */ /* 0x000fc80000010100 */
[----:B------:R-:W-:-:S04]  /*0450*/  @P0 FFMA R9, R6, R8, R5 ;  /* 0x0000000806090223 */ /* 0x000fc80000000005 */
[----:B------:R-:W-:-:S04]  /*0460*/  @P0 FFMA R9, R9, R10, R6 ;  /* 0x0000000a09090223 */ /* 0x000fc80000000006 */
[----:B------:R-:W-:-:S07]  /*0470*/  @P0 FMUL.FTZ R4, R9, 2.3283064365386962891e-10 ;  /* 0x2f80000009040820 */ /* 0x000fce0000410000 */
.L_x_10:
[----:B------:R-:W-:Y:S01]  /*0480*/  HFMA2 R5, -RZ, RZ, 0, 0 ;  /* 0x00000000ff057431 */ /* 0x000fe200000001ff */
[----:B------:R-:W-:Y:S02]  /*0490*/  MOV R0, R4 ;  /* 0x0000000400007202 */ /* 0x000fe40000000f00 */
[----:B------:R-:W-:-:S04]  /*04a0*/  MOV R4, R11 ;  /* 0x0000000b00047202 */ /* 0x000fc80000000f00 */
[----:B------:R-:W-:Y:S05]  /*04b0*/  RET.REL.NODEC R4 `(_Z10arithmeticPffi) ;  /* 0xfffffff804d07950 */ /* 0x000fea0003c3ffff */
.L_x_11:
[----:B------:R-:W-:-:S00]  /*04c0*/  BRA `(.L_x_11) ;  /* 0xfffffffc00fc7947 */ /* 0x000fc0000383ffff */
[----:B------:R-:W-:-:S00]  /*04d0*/  NOP ;  /* 0x0000000000007918 */ /* 0x000fc00000000000 */
        /* <DEDUP_REMOVED lines=10> */
.L_x_12:


//--------------------- .nv.shared.reserved.0     --------------------------
	.section	.nv.shared.reserved.0,"aw",@nobits
	.weak		__nv_reservedSMEM_offset_0_alias
	.size		__nv_reservedSMEM_offset_0_alias, 0, 64
	.other		__nv_reservedSMEM_offset_0_alias,@"STO_CUDA_RESERVED_SHARED STV_DEFAULT"
__nv_reservedSMEM_offset_0_alias:
	.zero		0
	.zero		64


//--------------------- .nv.constant0._Z10arithmeticPffi --------------------------
	.section	.nv.constant0._Z10arithmeticPffi,"a",@progbits
	.sectionflags	@""
	.align	4
.nv.constant0._Z10arithmeticPffi:
	.zero		912


//--------------------- SYMBOLS --------------------------

	.type		.nv.reservedSmem.offset0,@object
	.size		.nv.reservedSmem.offset0,0x4
